//
// Generated by NVIDIA NVVM Compiler
//
// Compiler Build ID: CL-36424714
// Cuda compilation tools, release 13.0, V13.0.88
// Based on NVVM 20.0.0
//

.version 9.0
.target sm_100
.address_size 64

	// .globl	_Z8his_funcPKiPiii
.extern .shared .align 16 .b8 sdata[];

.visible .entry _Z8his_funcPKiPiii(
	.param .u64 .ptr .align 1 _Z8his_funcPKiPiii_param_0,
	.param .u64 .ptr .align 1 _Z8his_funcPKiPiii_param_1,
	.param .u32 _Z8his_funcPKiPiii_param_2,
	.param .u32 _Z8his_funcPKiPiii_param_3
)
{
	.reg .pred 	%p<7>;
	.reg .b32 	%r<32>;
	.reg .b64 	%rd<9>;

	ld.param.u64 	%rd3, [_Z8his_funcPKiPiii_param_0];
	ld.param.u64 	%rd4, [_Z8his_funcPKiPiii_param_1];
	ld.param.u32 	%r11, [_Z8his_funcPKiPiii_param_2];
	ld.param.u32 	%r12, [_Z8his_funcPKiPiii_param_3];
	mov.u32 	%r1, %ntid.x;
	mov.u32 	%r13, %ctaid.x;
	mov.u32 	%r31, %tid.x;
	mad.lo.s32 	%r30, %r1, %r13, %r31;
	setp.ge.s32 	%p1, %r31, %r12;
	@%p1 bra 	$L__BB0_3;
	mov.u32 	%r15, sdata;
	mov.u32 	%r29, %r31;
$L__BB0_2:
	shl.b32 	%r14, %r29, 2;
	add.s32 	%r16, %r15, %r14;
	mov.b32 	%r17, 0;
	st.shared.u32 	[%r16], %r17;
	add.s32 	%r29, %r29, %r1;
	setp.lt.s32 	%p2, %r29, %r12;
	@%p2 bra 	$L__BB0_2;
$L__BB0_3:
	bar.sync 	0;
	setp.ge.s32 	%p3, %r30, %r11;
	@%p3 bra 	$L__BB0_6;
	mov.u32 	%r18, %nctaid.x;
	mul.lo.s32 	%r6, %r1, %r18;
	cvta.to.global.u64 	%rd1, %rd3;
	mov.u32 	%r21, sdata;
$L__BB0_5:
	mul.wide.s32 	%rd5, %r30, 4;
	add.s64 	%rd6, %rd1, %rd5;
	ld.global.u32 	%r19, [%rd6];
	shl.b32 	%r20, %r19, 2;
	add.s32 	%r22, %r21, %r20;
	atom.shared.add.u32 	%r23, [%r22], 1;
	add.s32 	%r30, %r30, %r6;
	setp.lt.s32 	%p4, %r30, %r11;
	@%p4 bra 	$L__BB0_5;
$L__BB0_6:
	setp.ge.s32 	%p5, %r31, %r12;
	bar.sync 	0;
	@%p5 bra 	$L__BB0_9;
	cvta.to.global.u64 	%rd2, %rd4;
	mov.u32 	%r25, sdata;
$L__BB0_8:
	mul.wide.s32 	%rd7, %r31, 4;
	add.s64 	%rd8, %rd2, %rd7;
	shl.b32 	%r24, %r31, 2;
	add.s32 	%r26, %r25, %r24;
	ld.shared.u32 	%r27, [%r26];
	atom.global.add.u32 	%r28, [%rd8], %r27;
	add.s32 	%r31, %r31, %r1;
	setp.lt.s32 	%p6, %r31, %r12;
	@%p6 bra 	$L__BB0_8;
$L__BB0_9:
	bar.sync 	0;
	ret;

}


// ===== COMPILED SASS (sm_100) =====

	.target	sm_100

	.elftype	@"ET_EXEC"


//--------------------- .note.nv.tkinfo           --------------------------
	.section	.note.nv.tkinfo,"",@"SHT_NOTE"
	.sectionflags	@"SHF_NOTE_NV_TKINFO"
	.tkinfo
        /*0018*/ 	.word	0x00000002
        /*0030*/ 	.string	""
        /*0030*/ 	.string	"ptxas"
        /*0030*/ 	.string	"Cuda compilation tools, release 13.0, V13.0.88"
        /*0030*/ 	.string	"Build cuda_13.0.r13.0/compiler.36424714_0"
        /*0030*/ 	.string	"-arch sm_100 -m 64 "



//--------------------- .note.nv.cuinfo           --------------------------
	.section	.note.nv.cuinfo,"",@"SHT_NOTE"
	.sectionflags	@"SHF_NOTE_NV_CUINFO"
        /*0018*/ 	.short	0x0002
        /*001a*/ 	.short	0x0064
        /*001c*/ 	.short	0x0082
	.zero		2


//--------------------- .nv.info                  --------------------------
	.section	.nv.info,"",@"SHT_CUDA_INFO"
	.align	4


	//----- nvinfo : EIATTR_REGCOUNT
	.align		4
        /*0000*/ 	.byte	0x04, 0x2f
        /*0002*/ 	.short	(.L_1 - .L_0)
	.align		4
.L_0:
        /*0004*/ 	.word	index@(_Z8his_funcPKiPiii)
        /*0008*/ 	.word	0x0000000e


	//----- nvinfo : EIATTR_FRAME_SIZE
	.align		4
.L_1:
        /*000c*/ 	.byte	0x04, 0x11
        /*000e*/ 	.short	(.L_3 - .L_2)
	.align		4
.L_2:
        /*0010*/ 	.word	index@(_Z8his_funcPKiPiii)
        /*0014*/ 	.word	0x00000000


	//----- nvinfo : EIATTR_MIN_STACK_SIZE
	.align		4
.L_3:
        /*0018*/ 	.byte	0x04, 0x12
        /*001a*/ 	.short	(.L_5 - .L_4)
	.align		4
.L_4:
        /*001c*/ 	.word	index@(_Z8his_funcPKiPiii)
        /*0020*/ 	.word	0x00000000
.L_5:


//--------------------- .nv.compat                --------------------------
	.section	.nv.compat,"",@"SHT_CUDA_COMPAT_INFO"
	.align	4
        /*0000*/ 	.byte	0x02, 0x09, 0x00, 0x00, 0x02, 0x02, 0x01, 0x00, 0x02, 0x05, 0x05, 0x00, 0x03, 0x07, 0x01, 0x01
        /*0010*/ 	.byte	0x02, 0x03, 0x00, 0x00, 0x02, 0x06, 0x01, 0x00, 0x04, 0x0b, 0x08, 0x00, 0x09, 0x00, 0x00, 0x00
        /*0020*/ 	.byte	0x00, 0x00, 0x00, 0x00


//--------------------- .nv.info._Z8his_funcPKiPiii --------------------------
	.section	.nv.info._Z8his_funcPKiPiii,"",@"SHT_CUDA_INFO"
	.sectionflags	@""
	.align	4


	//----- nvinfo : EIATTR_CUDA_API_VERSION
	.align		4
        /*0000*/ 	.byte	0x04, 0x37
        /*0002*/ 	.short	(.L_7 - .L_6)
.L_6:
        /*0004*/ 	.word	0x00000082


	//----- nvinfo : EIATTR_KPARAM_INFO
	.align		4
.L_7:
        /*0008*/ 	.byte	0x04, 0x17
        /*000a*/ 	.short	(.L_9 - .L_8)
.L_8:
        /*000c*/ 	.word	0x00000000
        /*0010*/ 	.short	0x0003
        /*0012*/ 	.short	0x0014
        /*0014*/ 	.byte	0x00, 0xf0, 0x11, 0x00


	//----- nvinfo : EIATTR_KPARAM_INFO
	.align		4
.L_9:
        /*0018*/ 	.byte	0x04, 0x17
        /*001a*/ 	.short	(.L_11 - .L_10)
.L_10:
        /*001c*/ 	.word	0x00000000
        /*0020*/ 	.short	0x0002
        /*0022*/ 	.short	0x0010
        /*0024*/ 	.byte	0x00, 0xf0, 0x11, 0x00


	//----- nvinfo : EIATTR_KPARAM_INFO
	.align		4
.L_11:
        /*0028*/ 	.byte	0x04, 0x17
        /*002a*/ 	.short	(.L_13 - .L_12)
.L_12:
        /*002c*/ 	.word	0x00000000
        /*0030*/ 	.short	0x0001
        /*0032*/ 	.short	0x0008
        /*0034*/ 	.byte	0x00, 0xf5, 0x21, 0x00


	//----- nvinfo : EIATTR_KPARAM_INFO
	.align		4
.L_13:
        /*0038*/ 	.byte	0x04, 0x17
        /*003a*/ 	.short	(.L_15 - .L_14)
.L_14:
        /*003c*/ 	.word	0x00000000
        /*0040*/ 	.short	0x0000
        /*0042*/ 	.short	0x0000
        /*0044*/ 	.byte	0x00, 0xf5, 0x21, 0x00


	//----- nvinfo : EIATTR_SPARSE_MMA_MASK
	.align		4
.L_15:
        /*0048*/ 	.byte	0x03, 0x50
        /*004a*/ 	.short	0x0000


	//----- nvinfo : EIATTR_MAXREG_COUNT
	.align		4
        /*004c*/ 	.byte	0x03, 0x1b
        /*004e*/ 	.short	0x00ff


	//----- nvinfo : EIATTR_NUM_BARRIERS
	.align		4
        /*0050*/ 	.byte	0x02, 0x4c
        /*0052*/ 	.byte	0x01
	.zero		1


	//----- nvinfo : EIATTR_MERCURY_ISA_VERSION
	.align		4
        /*0054*/ 	.byte	0x03, 0x5f
        /*0056*/ 	.short	0x0101


	//----- nvinfo : EIATTR_VRC_CTA_INIT_COUNT
	.align		4
        /*0058*/ 	.byte	0x02, 0x4a
	.zero		1
	.zero		1


	//----- nvinfo : EIATTR_EXIT_INSTR_OFFSETS
	.align		4
        /*005c*/ 	.byte	0x04, 0x1c
        /*005e*/ 	.short	(.L_17 - .L_16)


	//   ....[0]....
.L_16:
        /*0060*/ 	.word	0x00000380


	//----- nvinfo : EIATTR_CRS_STACK_SIZE
	.align		4
.L_17:
        /*0064*/ 	.byte	0x04, 0x1e
        /*0066*/ 	.short	(.L_19 - .L_18)
.L_18:
        /*0068*/ 	.word	0x00000000


	//----- nvinfo : EIATTR_CBANK_PARAM_SIZE
	.align		4
.L_19:
        /*006c*/ 	.byte	0x03, 0x19
        /*006e*/ 	.short	0x0018


	//----- nvinfo : EIATTR_PARAM_CBANK
	.align		4
        /*0070*/ 	.byte	0x04, 0x0a
        /*0072*/ 	.short	(.L_21 - .L_20)
	.align		4
.L_20:
        /*0074*/ 	.word	index@(.nv.constant0._Z8his_funcPKiPiii)
        /*0078*/ 	.short	0x0380
        /*007a*/ 	.short	0x0018


	//----- nvinfo : EIATTR_SW_WAR
	.align		4
.L_21:
        /*007c*/ 	.byte	0x04, 0x36
        /*007e*/ 	.short	(.L_23 - .L_22)
.L_22:
        /*0080*/ 	.word	0x00000008
.L_23:


//--------------------- .nv.callgraph             --------------------------
	.section	.nv.callgraph,"",@"SHT_CUDA_CALLGRAPH"
	.align	4
	.sectionentsize	8
	.align		4
        /*0000*/ 	.word	0x00000000
	.align		4
        /*0004*/ 	.word	0xffffffff
	.align		4
        /*0008*/ 	.word	0x00000000
	.align		4
        /*000c*/ 	.word	0xfffffffe
	.align		4
        /*0010*/ 	.word	0x00000000
	.align		4
        /*0014*/ 	.word	0xfffffffd
	.align		4
        /*0018*/ 	.word	0x00000000
	.align		4
        /*001c*/ 	.word	0xfffffffc


//--------------------- .text._Z8his_funcPKiPiii  --------------------------
	.section	.text._Z8his_funcPKiPiii,"ax",@progbits
	.align	128
        .global         _Z8his_funcPKiPiii
        .type           _Z8his_funcPKiPiii,@function
        .size           _Z8his_funcPKiPiii,(.L_x_10 - _Z8his_funcPKiPiii)
        .other          _Z8his_funcPKiPiii,@"STO_CUDA_ENTRY STV_DEFAULT"
_Z8his_funcPKiPiii:
.text._Z8his_funcPKiPiii:
[----:B------:R-:W-:Y:S01]  /*0000*/  LDC R1, c[0x0][0x37c] ;  /* 0x0000df00ff017b82 */ /* 0x000fe20000000800 */
[----:B------:R-:W0:Y:S01]  /*0010*/  S2R R7, SR_TID.X ;  /* 0x0000000000077919 */ /* 0x000e220000002100 */
[----:B------:R-:W0:Y:S01]  /*0020*/  LDCU UR5, c[0x0][0x394] ;  /* 0x00007280ff0577ac */ /* 0x000e220008000800 */
[----:B------:R-:W-:Y:S01]  /*0030*/  BSSY.RECONVERGENT B0, `(.L_x_0) ;  /* 0x0000013000007945 */ /* 0x000fe20003800200 */
[----:B------:R-:W1:Y:S01]  /*0040*/  S2R R0, SR_CTAID.X ;  /* 0x0000000000007919 */ /* 0x000e620000002500 */
[----:B------:R-:W1:Y:S01]  /*0050*/  LDCU UR4, c[0x0][0x360] ;  /* 0x00006c00ff0477ac */ /* 0x000e620008000800 */
[----:B------:R-:W2:Y:S01]  /*0060*/  LDCU UR8, c[0x0][0x390] ;  /* 0x00007200ff0877ac */ /* 0x000ea20008000800 */
[----:B------:R-:W3:Y:S01]  /*0070*/  LDCU.64 UR6, c[0x0][0x358] ;  /* 0x00006b00ff0677ac */ /* 0x000ee20008000a00 */
[C---:B0-----:R-:W-:Y:S02]  /*0080*/  ISETP.GE.AND P2, PT, R7.reuse, UR5, PT ;  /* 0x0000000507007c0c */ /* 0x041fe4000bf46270 */
[----:B------:R-:W-:Y:S01]  /*0090*/  ISETP.GE.AND P0, PT, R7, UR5, PT ;  /* 0x0000000507007c0c */ /* 0x000fe2000bf06270 */
[----:B-1----:R-:W-:-:S05]  /*00a0*/  IMAD R9, R0, UR4, R7 ;  /* 0x0000000400097c24 */ /* 0x002fca000f8e0207 */
[----:B--2---:R-:W-:-:S05]  /*00b0*/  ISETP.GE.AND P1, PT, R9, UR8, PT ;  /* 0x0000000809007c0c */ /* 0x004fca000bf26270 */
[----:B---3--:R-:W-:Y:S08]  /*00c0*/  @P2 BRA `(.L_x_1) ;  /* 0x0000000000242947 */ /* 0x008ff00003800000 */
[----:B------:R-:W0:Y:S01]  /*00d0*/  S2R R5, SR_CgaCtaId ;  /* 0x0000000000057919 */ /* 0x000e220000008800 */
[----:B------:R-:W-:Y:S01]  /*00e0*/  MOV R0, 0x400 ;  /* 0x0000040000007802 */ /* 0x000fe20000000f00 */
[----:B------:R-:W-:-:S03]  /*00f0*/  IMAD.MOV.U32 R3, RZ, RZ, R7 ;  /* 0x000000ffff037224 */ /* 0x000fc600078e0007 */
[----:B0-----:R-:W-:-:S07]  /*0100*/  LEA R0, R5, R0, 0x18 ;  /* 0x0000000005007211 */ /* 0x001fce00078ec0ff */
.L_x_2:
[C---:B------:R-:W-:Y:S02]  /*0110*/  IMAD R2, R3.reuse, 0x4, R0 ;  /* 0x0000000403027824 */ /* 0x040fe400078e0200 */
[----:B------:R-:W-:-:S03]  /*0120*/  VIADD R3, R3, UR4 ;  /* 0x0000000403037c36 */ /* 0x000fc60008000000 */
[----:B------:R0:W-:Y:S02]  /*0130*/  STS [R2], RZ ;  /* 0x000000ff02007388 */ /* 0x0001e40000000800 */
[----:B------:R-:W-:-:S13]  /*0140*/  ISETP.GE.AND P2, PT, R3, UR5, PT ;  /* 0x0000000503007c0c */ /* 0x000fda000bf46270 */
[----:B0-----:R-:W-:Y:S05]  /*0150*/  @!P2 BRA `(.L_x_2) ;  /* 0xfffffffc00eca947 */ /* 0x001fea000383ffff */
.L_x_1:
[----:B------:R-:W-:Y:S05]  /*0160*/  BSYNC.RECONVERGENT B0 ;  /* 0x0000000000007941 */ /* 0x000fea0003800200 */
.L_x_0:
[----:B------:R-:W-:Y:S06]  /*0170*/  BAR.SYNC.DEFER_BLOCKING 0x0 ;  /* 0x0000000000007b1d */ /* 0x000fec0000010000 */
[----:B------:R-:W-:Y:S04]  /*0180*/  BSSY.RECONVERGENT B0, `(.L_x_3) ;  /* 0x000000f000007945 */ /* 0x000fe80003800200 */
[----:B------:R-:W-:Y:S05]  /*0190*/  @P1 BRA `(.L_x_4) ;  /* 0x0000000000341947 */ /* 0x000fea0003800000 */
[----:B------:R-:W0:Y:S01]  /*01a0*/  S2R R3, SR_CgaCtaId ;  /* 0x0000000000037919 */ /* 0x000e220000008800 */
[----:B------:R-:W1:Y:S01]  /*01b0*/  LDC R0, c[0x0][0x370] ;  /* 0x0000dc00ff007b82 */ /* 0x000e620000000800 */
[----:B------:R-:W-:-:S07]  /*01c0*/  MOV R2, 0x400 ;  /* 0x0000040000027802 */ /* 0x000fce0000000f00 */
[----:B------:R-:W2:Y:S01]  /*01d0*/  LDC.64 R4, c[0x0][0x380] ;  /* 0x0000e000ff047b82 */ /* 0x000ea20000000a00 */
[----:B-1----:R-:W-:Y:S01]  /*01e0*/  IMAD R0, R0, UR4, RZ ;  /* 0x0000000400007c24 */ /* 0x002fe2000f8e02ff */
[----:B0-----:R-:W-:-:S07]  /*01f0*/  LEA R11, R3, R2, 0x18 ;  /* 0x00000002030b7211 */ /* 0x001fce00078ec0ff */
.L_x_5:
[----:B--2---:R-:W-:-:S06]  /*0200*/  IMAD.WIDE R2, R9, 0x4, R4 ;  /* 0x0000000409027825 */ /* 0x004fcc00078e0204 */
[----:B------:R-:W2:Y:S01]  /*0210*/  LDG.E R2, desc[UR6][R2.64] ;  /* 0x0000000602027981 */ /* 0x000ea2000c1e1900 */
[----:B------:R-:W-:-:S05]  /*0220*/  IMAD.IADD R9, R0, 0x1, R9 ;  /* 0x0000000100097824 */ /* 0x000fca00078e0209 */
[----:B------:R-:W-:Y:S01]  /*0230*/  ISETP.GE.AND P1, PT, R9, UR8, PT ;  /* 0x0000000809007c0c */ /* 0x000fe2000bf26270 */
[----:B0-2---:R-:W-:-:S05]  /*0240*/  IMAD R6, R2, 0x4, R11 ;  /* 0x0000000402067824 */ /* 0x005fca00078e020b */
[----:B------:R0:W-:Y:S07]  /*0250*/  ATOMS.POPC.INC.32 RZ, [R6+URZ] ;  /* 0x0000000006ff7f8c */ /* 0x0001ee000d8000ff */
[----:B------:R-:W-:Y:S05]  /*0260*/  @!P1 BRA `(.L_x_5) ;  /* 0xfffffffc00e49947 */ /* 0x000fea000383ffff */
.L_x_4:
[----:B------:R-:W-:Y:S05]  /*0270*/  BSYNC.RECONVERGENT B0 ;  /* 0x0000000000007941 */ /* 0x000fea0003800200 */
.L_x_3:
[----:B------:R-:W-:Y:S06]  /*0280*/  BAR.SYNC.DEFER_BLOCKING 0x0 ;  /* 0x0000000000007b1d */ /* 0x000fec0000010000 */
[----:B------:R-:W-:Y:S04]  /*0290*/  BSSY.RECONVERGENT B0, `(.L_x_6) ;  /* 0x000000d000007945 */ /* 0x000fe80003800200 */
[----:B------:R-:W-:Y:S05]  /*02a0*/  @P0 BRA `(.L_x_7) ;  /* 0x00000000002c0947 */ /* 0x000fea0003800000 */
[----:B------:R-:W0:Y:S01]  /*02b0*/  S2R R3, SR_CgaCtaId ;  /* 0x0000000000037919 */ /* 0x000e220000008800 */
[----:B------:R-:W1:Y:S01]  /*02c0*/  LDC.64 R4, c[0x0][0x388] ;  /* 0x0000e200ff047b82 */ /* 0x000e620000000a00 */
[----:B------:R-:W-:-:S04]  /*02d0*/  MOV R0, 0x400 ;  /* 0x0000040000007802 */ /* 0x000fc80000000f00 */
[----:B0-----:R-:W-:-:S07]  /*02e0*/  LEA R6, R3, R0, 0x18 ;  /* 0x0000000003067211 */ /* 0x001fce00078ec0ff */
.L_x_8:
[C---:B------:R-:W-:Y:S02]  /*02f0*/  IMAD R0, R7.reuse, 0x4, R6 ;  /* 0x0000000407007824 */ /* 0x040fe400078e0206 */
[----:B-12---:R-:W-:-:S03]  /*0300*/  IMAD.WIDE R2, R7, 0x4, R4 ;  /* 0x0000000407027825 */ /* 0x006fc600078e0204 */
[----:B------:R-:W0:Y:S01]  /*0310*/  LDS R9, [R0] ;  /* 0x0000000000097984 */ /* 0x000e220000000800 */
[----:B------:R-:W-:-:S05]  /*0320*/  VIADD R7, R7, UR4 ;  /* 0x0000000407077c36 */ /* 0x000fca0008000000 */
[----:B------:R-:W-:Y:S01]  /*0330*/  ISETP.GE.AND P0, PT, R7, UR5, PT ;  /* 0x0000000507007c0c */ /* 0x000fe2000bf06270 */
[----:B0-----:R2:W-:-:S12]  /*0340*/  REDG.E.ADD.STRONG.GPU desc[UR6][R2.64], R9 ;  /* 0x000000090200798e */ /* 0x0015d8000c12e106 */
[----:B------:R-:W-:Y:S05]  /*0350*/  @!P0 BRA `(.L_x_8) ;  /* 0xfffffffc00e48947 */ /* 0x000fea000383ffff */
.L_x_7:
[----:B------:R-:W-:Y:S05]  /*0360*/  BSYNC.RECONVERGENT B0 ;  /* 0x0000000000007941 */ /* 0x000fea0003800200 */
.L_x_6:
[----:B------:R-:W-:Y:S06]  /*0370*/  BAR.SYNC.DEFER_BLOCKING 0x0 ;  /* 0x0000000000007b1d */ /* 0x000fec0000010000 */
[----:B------:R-:W-:Y:S05]  /*0380*/  EXIT ;  /* 0x000000000000794d */ /* 0x000fea0003800000 */
.L_x_9:
[----:B------:R-:W-:-:S00]  /*0390*/  BRA `(.L_x_9) ;  /* 0xfffffffc00fc7947 */ /* 0x000fc0000383ffff */
[----:B------:R-:W-:-:S00]  /*03a0*/  NOP ;  /* 0x0000000000007918 */ /* 0x000fc00000000000 */
        /* <DEDUP_REMOVED lines=13> */
.L_x_10:


//--------------------- .nv.shared._Z8his_funcPKiPiii --------------------------
	.section	.nv.shared._Z8his_funcPKiPiii,"aw",@nobits
	.sectionflags	@""
	.align	16
	.zero		1024


//--------------------- .nv.shared.reserved.0     --------------------------
	.section	.nv.shared.reserved.0,"aw",@nobits
	.weak		__nv_reservedSMEM_offset_0_alias
	.size		__nv_reservedSMEM_offset_0_alias, 0, 64
	.other		__nv_reservedSMEM_offset_0_alias,@"STO_CUDA_RESERVED_SHARED STV_DEFAULT"
__nv_reservedSMEM_offset_0_alias:
	.zero		0
	.zero		64


//--------------------- .nv.constant0._Z8his_funcPKiPiii --------------------------
	.section	.nv.constant0._Z8his_funcPKiPiii,"a",@progbits
	.sectionflags	@""
	.align	4
.nv.constant0._Z8his_funcPKiPiii:
	.zero		920


//--------------------- SYMBOLS --------------------------

	.type		.nv.reservedSmem.offset0,@object
	.size		.nv.reservedSmem.offset0,0x4
	.type		.nv.reservedSmem.cap,@object
	.size		.nv.reservedSmem.cap,0x4
